	.headerflags	@"EF_CUDA_TEXMODE_UNIFIED EF_CUDA_64BIT_ADDRESS EF_CUDA_SM86 EF_CUDA_VIRTUAL_SM(EF_CUDA_SM86)"
	.elftype	@"ET_EXEC"


//--------------------- .nv.info                  --------------------------
	.section	.nv.info,"",@"SHT_CUDA_INFO"
	.align	4


	//----- nvinfo : EIATTR_REGCOUNT
	.align		4
        /*0000*/ 	.byte	0x04, 0x2f
        /*0002*/ 	.short	(.L_2 - .L_1)
	.align		4
.L_1:
        /*0004*/ 	.word	index@(triton_red_fused__to_copy_add_amax_amin_clamp_mul_native_layer_norm_reciprocal_12)
        /*0008*/ 	.word	0x00000028


	//----- nvinfo : EIATTR_MIN_STACK_SIZE
	.align		4
.L_2:
        /*000c*/ 	.byte	0x04, 0x12
        /*000e*/ 	.short	(.L_4 - .L_3)
	.align		4
.L_3:
        /*0010*/ 	.word	index@(triton_red_fused__to_copy_add_amax_amin_clamp_mul_native_layer_norm_reciprocal_12)
        /*0014*/ 	.word	0x00000000


	//----- nvinfo : EIATTR_FRAME_SIZE
	.align		4
.L_4:
        /*0018*/ 	.byte	0x04, 0x11
        /*001a*/ 	.short	(.L_6 - .L_5)
	.align		4
.L_5:
        /*001c*/ 	.word	index@(triton_red_fused__to_copy_add_amax_amin_clamp_mul_native_layer_norm_reciprocal_12)
        /*0020*/ 	.word	0x00000000


	//----- nvinfo : EIATTR_MIN_STACK_SIZE
	.align		4
.L_6:
        /*0024*/ 	.byte	0x04, 0x12
        /*0026*/ 	.short	(.L_8 - .L_7)
	.align		4
.L_7:
        /*0028*/ 	.word	index@(triton_red_fused__to_copy_add_amax_amin_clamp_mul_native_layer_norm_reciprocal_12)
        /*002c*/ 	.word	0x00000000
.L_8:


//--------------------- .nv.info.triton_red_fused__to_copy_add_amax_amin_clamp_mul_native_layer_norm_reciprocal_12 --------------------------
	.section	.nv.info.triton_red_fused__to_copy_add_amax_amin_clamp_mul_native_layer_norm_reciprocal_12,"",@"SHT_CUDA_INFO"
	.sectionflags	@""
	.align	4


	//----- nvinfo : EIATTR_CUDA_API_VERSION
	.align		4
        /*0000*/ 	.byte	0x04, 0x37
        /*0002*/ 	.short	(.L_10 - .L_9)
.L_9:
        /*0004*/ 	.word	0x0000007c


	//----- nvinfo : EIATTR_SW2861232_WAR
	.align		4
.L_10:
        /*0008*/ 	.byte	0x01, 0x35
	.zero		2


	//----- nvinfo : EIATTR_PARAM_CBANK
	.align		4
        /*000c*/ 	.byte	0x04, 0x0a
        /*000e*/ 	.short	(.L_12 - .L_11)
	.align		4
.L_11:
        /*0010*/ 	.word	index@(.nv.constant0.triton_red_fused__to_copy_add_amax_amin_clamp_mul_native_layer_norm_reciprocal_12)
        /*0014*/ 	.short	0x0160
        /*0016*/ 	.short	0x0078


	//----- nvinfo : EIATTR_CBANK_PARAM_SIZE
	.align		4
.L_12:
        /*0018*/ 	.byte	0x03, 0x19
        /*001a*/ 	.short	0x0078


	//----- nvinfo : EIATTR_KPARAM_INFO
	.align		4
        /*001c*/ 	.byte	0x04, 0x17
        /*001e*/ 	.short	(.L_14 - .L_13)
.L_13:
        /*0020*/ 	.word	0x00000000
        /*0024*/ 	.short	0x000f
        /*0026*/ 	.short	0x0070
        /*0028*/ 	.byte	0x00, 0xf4, 0x21, 0x00


	//----- nvinfo : EIATTR_KPARAM_INFO
	.align		4
.L_14:
        /*002c*/ 	.byte	0x04, 0x17
        /*002e*/ 	.short	(.L_16 - .L_15)
.L_15:
        /*0030*/ 	.word	0x00000000
        /*0034*/ 	.short	0x000e
        /*0036*/ 	.short	0x006c
        /*0038*/ 	.byte	0x00, 0xf0, 0x11, 0x00


	//----- nvinfo : EIATTR_KPARAM_INFO
	.align		4
.L_16:
        /*003c*/ 	.byte	0x04, 0x17
        /*003e*/ 	.short	(.L_18 - .L_17)
.L_17:
        /*0040*/ 	.word	0x00000000
        /*0044*/ 	.short	0x000d
        /*0046*/ 	.short	0x0068
        /*0048*/ 	.byte	0x00, 0xf0, 0x11, 0x00


	//----- nvinfo : EIATTR_KPARAM_INFO
	.align		4
.L_18:
        /*004c*/ 	.byte	0x04, 0x17
        /*004e*/ 	.short	(.L_20 - .L_19)
.L_19:
        /*0050*/ 	.word	0x00000000
        /*0054*/ 	.short	0x000c
        /*0056*/ 	.short	0x0060
        /*0058*/ 	.byte	0x00, 0xf4, 0x21, 0x00


	//----- nvinfo : EIATTR_KPARAM_INFO
	.align		4
.L_20:
        /*005c*/ 	.byte	0x04, 0x17
        /*005e*/ 	.short	(.L_22 - .L_21)
.L_21:
        /*0060*/ 	.word	0x00000000
        /*0064*/ 	.short	0x000b
        /*0066*/ 	.short	0x0058
        /*0068*/ 	.byte	0x00, 0xf4, 0x21, 0x00


	//----- nvinfo : EIATTR_KPARAM_INFO
	.align		4
.L_22:
        /*006c*/ 	.byte	0x04, 0x17
        /*006e*/ 	.short	(.L_24 - .L_23)
.L_23:
        /*0070*/ 	.word	0x00000000
        /*0074*/ 	.short	0x000a
        /*0076*/ 	.short	0x0050
        /*0078*/ 	.byte	0x00, 0xf4, 0x21, 0x00


	//----- nvinfo : EIATTR_KPARAM_INFO
	.align		4
.L_24:
        /*007c*/ 	.byte	0x04, 0x17
        /*007e*/ 	.short	(.L_26 - .L_25)
.L_25:
        /*0080*/ 	.word	0x00000000
        /*0084*/ 	.short	0x0009
        /*0086*/ 	.short	0x0048
        /*0088*/ 	.byte	0x00, 0xf4, 0x21, 0x00


	//----- nvinfo : EIATTR_KPARAM_INFO
	.align		4
.L_26:
        /*008c*/ 	.byte	0x04, 0x17
        /*008e*/ 	.short	(.L_28 - .L_27)
.L_27:
        /*0090*/ 	.word	0x00000000
        /*0094*/ 	.short	0x0008
        /*0096*/ 	.short	0x0040
        /*0098*/ 	.byte	0x00, 0xf4, 0x21, 0x00


	//----- nvinfo : EIATTR_KPARAM_INFO
	.align		4
.L_28:
        /*009c*/ 	.byte	0x04, 0x17
        /*009e*/ 	.short	(.L_30 - .L_29)
.L_29:
        /*00a0*/ 	.word	0x00000000
        /*00a4*/ 	.short	0x0007
        /*00a6*/ 	.short	0x0038
        /*00a8*/ 	.byte	0x00, 0xf4, 0x21, 0x00


	//----- nvinfo : EIATTR_KPARAM_INFO
	.align		4
.L_30:
        /*00ac*/ 	.byte	0x04, 0x17
        /*00ae*/ 	.short	(.L_32 - .L_31)
.L_31:
        /*00b0*/ 	.word	0x00000000
        /*00b4*/ 	.short	0x0006
        /*00b6*/ 	.short	0x0030
        /*00b8*/ 	.byte	0x00, 0xf4, 0x21, 0x00


	//----- nvinfo : EIATTR_KPARAM_INFO
	.align		4
.L_32:
        /*00bc*/ 	.byte	0x04, 0x17
        /*00be*/ 	.short	(.L_34 - .L_33)
.L_33:
        /*00c0*/ 	.word	0x00000000
        /*00c4*/ 	.short	0x0005
        /*00c6*/ 	.short	0x0028
        /*00c8*/ 	.byte	0x00, 0xf4, 0x21, 0x00


	//----- nvinfo : EIATTR_KPARAM_INFO
	.align		4
.L_34:
        /*00cc*/ 	.byte	0x04, 0x17
        /*00ce*/ 	.short	(.L_36 - .L_35)
.L_35:
        /*00d0*/ 	.word	0x00000000
        /*00d4*/ 	.short	0x0004
        /*00d6*/ 	.short	0x0020
        /*00d8*/ 	.byte	0x00, 0xf4, 0x21, 0x00


	//----- nvinfo : EIATTR_KPARAM_INFO
	.align		4
.L_36:
        /*00dc*/ 	.byte	0x04, 0x17
        /*00de*/ 	.short	(.L_38 - .L_37)
.L_37:
        /*00e0*/ 	.word	0x00000000
        /*00e4*/ 	.short	0x0003
        /*00e6*/ 	.short	0x0018
        /*00e8*/ 	.byte	0x00, 0xf4, 0x21, 0x00


	//----- nvinfo : EIATTR_KPARAM_INFO
	.align		4
.L_38:
        /*00ec*/ 	.byte	0x04, 0x17
        /*00ee*/ 	.short	(.L_40 - .L_39)
.L_39:
        /*00f0*/ 	.word	0x00000000
        /*00f4*/ 	.short	0x0002
        /*00f6*/ 	.short	0x0010
        /*00f8*/ 	.byte	0x00, 0xf4, 0x21, 0x00


	//----- nvinfo : EIATTR_KPARAM_INFO
	.align		4
.L_40:
        /*00fc*/ 	.byte	0x04, 0x17
        /*00fe*/ 	.short	(.L_42 - .L_41)
.L_41:
        /*0100*/ 	.word	0x00000000
        /*0104*/ 	.short	0x0001
        /*0106*/ 	.short	0x0008
        /*0108*/ 	.byte	0x00, 0xf4, 0x21, 0x00


	//----- nvinfo : EIATTR_KPARAM_INFO
	.align		4
.L_42:
        /*010c*/ 	.byte	0x04, 0x17
        /*010e*/ 	.short	(.L_44 - .L_43)
.L_43:
        /*0110*/ 	.word	0x00000000
        /*0114*/ 	.short	0x0000
        /*0116*/ 	.short	0x0000
        /*0118*/ 	.byte	0x00, 0xf4, 0x21, 0x00


	//----- nvinfo : EIATTR_MAXREG_COUNT
	.align		4
.L_44:
        /*011c*/ 	.byte	0x03, 0x1b
        /*011e*/ 	.short	0x00ff


	//----- nvinfo : EIATTR_COOP_GROUP_MASK_REGIDS
	.align		4
        /*0120*/ 	.byte	0x04, 0x29
        /*0122*/ 	.short	(.L_46 - .L_45)


	//   ....[0]....
.L_45:
        /*0124*/ 	.word	0xffffffff


	//   ....[1]....
        /*0128*/ 	.word	0xffffffff


	//   ....[2]....
        /*012c*/ 	.word	0xffffffff


	//   ....[3]....
        /*0130*/ 	.word	0xffffffff


	//   ....[4]....
        /*0134*/ 	.word	0xffffffff


	//   ....[5]....
        /*0138*/ 	.word	0xffffffff


	//   ....[6]....
        /*013c*/ 	.word	0xffffffff


	//   ....[7]....
        /*0140*/ 	.word	0xffffffff


	//   ....[8]....
        /*0144*/ 	.word	0xffffffff


	//   ....[9]....
        /*0148*/ 	.word	0xffffffff


	//----- nvinfo : EIATTR_COOP_GROUP_INSTR_OFFSETS
	.align		4
.L_46:
        /*014c*/ 	.byte	0x04, 0x28
        /*014e*/ 	.short	(.L_48 - .L_47)


	//   ....[0]....
.L_47:
        /*0150*/ 	.word	0x00000900


	//   ....[1]....
        /*0154*/ 	.word	0x00000920


	//   ....[2]....
        /*0158*/ 	.word	0x00000960


	//   ....[3]....
        /*015c*/ 	.word	0x000009a0


	//   ....[4]....
        /*0160*/ 	.word	0x00000ae0


	//   ....[5]....
        /*0164*/ 	.word	0x00000b10


	//   ....[6]....
        /*0168*/ 	.word	0x00000f00


	//   ....[7]....
        /*016c*/ 	.word	0x00000f20


	//   ....[8]....
        /*0170*/ 	.word	0x00000f90


	//   ....[9]....
        /*0174*/ 	.word	0x00000fd0


	//----- nvinfo : EIATTR_EXIT_INSTR_OFFSETS
	.align		4
.L_48:
        /*0178*/ 	.byte	0x04, 0x1c
        /*017a*/ 	.short	(.L_50 - .L_49)


	//   ....[0]....
.L_49:
        /*017c*/ 	.word	0x00001410


	//----- nvinfo : EIATTR_REQNTID
	.align		4
.L_50:
        /*0180*/ 	.byte	0x04, 0x10
        /*0182*/ 	.short	(.L_52 - .L_51)
.L_51:
        /*0184*/ 	.word	0x00000100
        /*0188*/ 	.word	0x00000001
        /*018c*/ 	.word	0x00000001
.L_52:


//--------------------- .nv.callgraph             --------------------------
	.section	.nv.callgraph,"",@"SHT_CUDA_CALLGRAPH"
	.align	4
	.sectionentsize	8
	.align		4
        /*0000*/ 	.word	0x00000000
	.align		4
        /*0004*/ 	.word	0xffffffff
	.align		4
        /*0008*/ 	.word	0x00000000
	.align		4
        /*000c*/ 	.word	0xfffffffe
	.align		4
        /*0010*/ 	.word	0x00000000
	.align		4
        /*0014*/ 	.word	0xfffffffd
	.align		4
        /*0018*/ 	.word	0x00000000
	.align		4
        /*001c*/ 	.word	0xfffffffc


//--------------------- .nv.rel.action            --------------------------
	.section	.nv.rel.action,"",@"SHT_CUDA_RELOCINFO"
	.align	8
	.sectionentsize	8
        /*0000*/ 	.byte	0x73, 0x00, 0x00, 0x00, 0x00, 0x00, 0x00, 0x00, 0x00, 0x00, 0x00, 0x11, 0x25, 0x00, 0x05, 0x36


//--------------------- .nv.constant4             --------------------------
	.section	.nv.constant4,"a",@progbits
	.align	8
	.align		8
.nv.constant4:
        /*0000*/ 	.dword	_$_str


//--------------------- .nv.constant0.triton_red_fused__to_copy_add_amax_amin_clamp_mul_native_layer_norm_reciprocal_12 --------------------------
	.section	.nv.constant0.triton_red_fused__to_copy_add_amax_amin_clamp_mul_native_layer_norm_reciprocal_12,"a",@progbits
	.sectionflags	@""
	.align	4
.nv.constant0.triton_red_fused__to_copy_add_amax_amin_clamp_mul_native_layer_norm_reciprocal_12:
	.zero		472


//--------------------- .text.triton_red_fused__to_copy_add_amax_amin_clamp_mul_native_layer_norm_reciprocal_12 --------------------------
	.section	.text.triton_red_fused__to_copy_add_amax_amin_clamp_mul_native_layer_norm_reciprocal_12,"ax",@progbits
	.sectionflags	@"SHF_BARRIERS=1"
	.sectioninfo	@"SHI_REGISTERS=40"
	.align	128
        .global         triton_red_fused__to_copy_add_amax_amin_clamp_mul_native_layer_norm_reciprocal_12
        .type           triton_red_fused__to_copy_add_amax_amin_clamp_mul_native_layer_norm_reciprocal_12,@function
        .size           triton_red_fused__to_copy_add_amax_amin_clamp_mul_native_layer_norm_reciprocal_12,(.L_x_4 - triton_red_fused__to_copy_add_amax_amin_clamp_mul_native_layer_norm_reciprocal_12)
        .other          triton_red_fused__to_copy_add_amax_amin_clamp_mul_native_layer_norm_reciprocal_12,@"STO_CUDA_ENTRY STV_DEFAULT"
triton_red_fused__to_copy_add_amax_amin_clamp_mul_native_layer_norm_reciprocal_12:
.text.triton_red_fused__to_copy_add_amax_amin_clamp_mul_native_layer_norm_reciprocal_12:
[----:B------:R-:W-:Y:S02]  /*0000*/  IMAD.MOV.U32 R1, RZ, RZ, c[0x0][0x28] ;  /* 0x00000a00ff017624 */ /* 0x000fe400078e00ff */
[----:B------:R-:W0:Y:S01]  /*0010*/  S2R R0, SR_TID.X ;  /* 0x0000000000007919 */ /* 0x000e220000002100 */
[----:B------:R-:W-:Y:S01]  /*0020*/  IMAD.MOV.U32 R15, RZ, RZ, 0x2 ;  /* 0x00000002ff0f7424 */ /* 0x000fe200078e00ff */
[----:B------:R-:W-:Y:S01]  /*0030*/  PRMT R26, RZ, 0x7610, R26 ;  /* 0x00007610ff1a7816 */ /* 0x000fe2000000001a */
[----:B------:R-:W-:Y:S01]  /*0040*/  ULDC.64 UR4, c[0x0][0x118] ;  /* 0x0000460000047ab9 */ /* 0x000fe20000000a00 */
[----:B------:R-:W1:Y:S01]  /*0050*/  S2R R11, SR_CTAID.X ;  /* 0x00000000000b7919 */ /* 0x000e620000002500 */
[----:B------:R-:W-:Y:S02]  /*0060*/  PRMT R14, RZ, 0x7610, R14 ;  /* 0x00007610ff0e7816 */ /* 0x000fe4000000000e */
[----:B0-----:R-:W-:Y:S01]  /*0070*/  SHF.R.U32.HI R12, RZ, 0x2, R0 ;  /* 0x00000002ff0c7819 */ /* 0x001fe20000011600 */
[----:B-1----:R-:W-:-:S03]  /*0080*/  IMAD.SHL.U32 R13, R11, 0x40, RZ ;  /* 0x000000400b0d7824 */ /* 0x002fc600078e00ff */
[----:B------:R-:W-:-:S04]  /*0090*/  SGXT.U32 R12, R12, 0x6 ;  /* 0x000000060c0c781a */ /* 0x000fc80000000000 */
[----:B------:R-:W-:-:S04]  /*00a0*/  LOP3.LUT R10, R12, R13, RZ, 0xfc, !PT ;  /* 0x0000000d0c0a7212 */ /* 0x000fc800078efcff */
[C---:B------:R-:W-:Y:S01]  /*00b0*/  ISETP.GE.AND P1, PT, R10.reuse, 0x200, PT ;  /* 0x000002000a00780c */ /* 0x040fe20003f26270 */
[----:B------:R-:W-:-:S04]  /*00c0*/  IMAD.WIDE R2, R10, R15, c[0x0][0x180] ;  /* 0x000060000a027625 */ /* 0x000fc800078e020f */
[----:B------:R-:W-:-:S08]  /*00d0*/  IMAD.WIDE R18, R10, R15, c[0x0][0x188] ;  /* 0x000062000a127625 */ /* 0x000fd000078e020f */
[----:B------:R0:W2:Y:S04]  /*00e0*/  @!P1 LDG.E.EL.U16 R26, [R2.64] ;  /* 0x00000004021a9981 */ /* 0x0000a8000c2e1500 */
[----:B------:R1:W3:Y:S01]  /*00f0*/  @!P1 LDG.E.EL.U16 R14, [R18.64] ;  /* 0x00000004120e9981 */ /* 0x0002e2000c2e1500 */
[----:B------:R-:W-:Y:S01]  /*0100*/  LOP3.LUT R17, R0, 0x3, RZ, 0xc0, !PT ;  /* 0x0000000300117812 */ /* 0x000fe200078ec0ff */
[----:B------:R-:W-:Y:S02]  /*0110*/  IMAD.MOV.U32 R27, RZ, RZ, 0x4 ;  /* 0x00000004ff1b7424 */ /* 0x000fe400078e00ff */
[----:B------:R-:W-:Y:S02]  /*0120*/  IMAD.MOV.U32 R16, RZ, RZ, RZ ;  /* 0x000000ffff107224 */ /* 0x000fe400078e00ff */
[----:B------:R-:W-:-:S04]  /*0130*/  IMAD.WIDE.U32 R6, R17, 0x2, RZ ;  /* 0x0000000211067825 */ /* 0x000fc800078e00ff */
[----:B------:R-:W-:Y:S01]  /*0140*/  IMAD R20, R10, 0xc00, R17 ;  /* 0x00000c000a147824 */ /* 0x000fe200078e0211 */
[C---:B------:R-:W-:Y:S02]  /*0150*/  IADD3 R24, P2, R6.reuse, c[0x0][0x190], RZ ;  /* 0x0000640006187a10 */ /* 0x040fe40007f5e0ff */
[----:B------:R-:W-:Y:S01]  /*0160*/  IADD3 R4, P0, R6, c[0x0][0x170], RZ ;  /* 0x00005c0006047a10 */ /* 0x000fe20007f1e0ff */
[-C--:B------:R-:W-:Y:S01]  /*0170*/  IMAD.WIDE R22, R20, R27.reuse, c[0x0][0x178] ;  /* 0x00005e0014167625 */ /* 0x080fe200078e021b */
[C---:B------:R-:W-:Y:S02]  /*0180*/  IADD3.X R25, R7.reuse, c[0x0][0x194], RZ, P2, !PT ;  /* 0x0000650007197a10 */ /* 0x040fe400017fe4ff */
[----:B------:R-:W-:Y:S02]  /*0190*/  IADD3 R8, P2, R6, c[0x0][0x198], RZ ;  /* 0x0000660006087a10 */ /* 0x000fe40007f5e0ff */
[C---:B------:R-:W-:Y:S01]  /*01a0*/  IADD3.X R5, R7.reuse, c[0x0][0x174], RZ, P0, !PT ;  /* 0x00005d0007057a10 */ /* 0x040fe200007fe4ff */
[----:B------:R3:W4:Y:S01]  /*01b0*/  @!P1 LDG.E.EF R16, [R22.64] ;  /* 0x0000000416109981 */ /* 0x000722000c0e1900 */
[----:B------:R-:W-:Y:S01]  /*01c0*/  IADD3.X R9, R7, c[0x0][0x19c], RZ, P2, !PT ;  /* 0x0000670007097a10 */ /* 0x000fe200017fe4ff */
[----:B0-----:R-:W-:Y:S01]  /*01d0*/  IMAD.WIDE.U32 R2, R17, R27, c[0x0][0x168] ;  /* 0x00005a0011027625 */ /* 0x001fe200078e001b */
[----:B------:R-:W-:Y:S01]  /*01e0*/  PRMT R21, RZ, 0x7610, R21 ;  /* 0x00007610ff157816 */ /* 0x000fe20000000015 */
[----:B------:R-:W5:Y:S02]  /*01f0*/  LDG.E.EL.U16 R24, [R24.64] ;  /* 0x0000000418187981 */ /* 0x000f64000c2e1500 */
[----:B-1----:R-:W-:-:S02]  /*0200*/  IMAD.WIDE R18, R20, R15, c[0x0][0x160] ;  /* 0x0000580014127625 */ /* 0x002fc400078e020f */
[----:B------:R-:W4:Y:S04]  /*0210*/  LDG.E.EL.U16 R29, [R4.64+0x3000] ;  /* 0x00300004041d7981 */ /* 0x000f28000c2e1500 */
[----:B------:R0:W4:Y:S04]  /*0220*/  LDG.E.EL.U16 R8, [R8.64] ;  /* 0x0000000408087981 */ /* 0x000128000c2e1500 */
[----:B------:R-:W4:Y:S04]  /*0230*/  LDG.E.EL R28, [R2.64+0x6000] ;  /* 0x00600004021c7981 */ /* 0x000f28000c2e1900 */
[----:B------:R1:W4:Y:S01]  /*0240*/  @!P1 LDG.E.EF.U16 R21, [R18.64] ;  /* 0x0000000412159981 */ /* 0x000322000c0e1500 */
[----:B------:R-:W-:-:S02]  /*0250*/  ISETP.LT.AND P3, PT, R10, 0x200, PT ;  /* 0x000002000a00780c */ /* 0x000fc40003f61270 */
[----:B-1----:R-:W-:Y:S01]  /*0260*/  LOP3.LUT R19, R6, 0x8, RZ, 0xfc, !PT ;  /* 0x0000000806137812 */ /* 0x002fe200078efcff */
[----:B------:R-:W-:-:S04]  /*0270*/  IMAD R6, R11, 0x40, R12 ;  /* 0x000000400b067824 */ /* 0x000fc800078e020c */
[----:B------:R-:W-:Y:S02]  /*0280*/  IMAD R17, R6, 0xc00, R17 ;  /* 0x00000c0006117824 */ /* 0x000fe400078e0211 */
[----:B--2---:R-:W-:Y:S02]  /*0290*/  IMAD.U32 R27, R26, 0x10000, RZ ;  /* 0x000100001a1b7824 */ /* 0x004fe400078e00ff */
[----:B---3--:R-:W-:-:S03]  /*02a0*/  IMAD.U32 R22, R14, 0x10000, RZ ;  /* 0x000100000e167824 */ /* 0x008fc600078e00ff */
[----:B------:R-:W-:-:S04]  /*02b0*/  FSETP.GE.AND P0, PT, R27, RZ, PT ;  /* 0x000000ff1b00720b */ /* 0x000fc80003f06000 */
[----:B------:R-:W-:Y:S02]  /*02c0*/  SEL R26, R26, RZ, !P0 ;  /* 0x000000ff1a1a7207 */ /* 0x000fe40004000000 */
[----:B------:R-:W-:-:S03]  /*02d0*/  FSETP.GTU.AND P0, PT, R22, RZ, PT ;  /* 0x000000ff1600720b */ /* 0x000fc60003f0c000 */
[----:B------:R-:W-:Y:S01]  /*02e0*/  IMAD.U32 R26, R26, 0x10000, RZ ;  /* 0x000100001a1a7824 */ /* 0x000fe200078e00ff */
[----:B------:R-:W-:-:S03]  /*02f0*/  SEL R22, R14, RZ, P0 ;  /* 0x000000ff0e167207 */ /* 0x000fc60000000000 */
[----:B------:R-:W-:Y:S01]  /*0300*/  FADD R14, RZ, -R26 ;  /* 0x8000001aff0e7221 */ /* 0x000fe20000000000 */
[----:B------:R-:W-:Y:S02]  /*0310*/  IMAD.MOV.U32 R26, RZ, RZ, RZ ;  /* 0x000000ffff1a7224 */ /* 0x000fe400078e00ff */
[----:B0-----:R-:W-:Y:S02]  /*0320*/  IMAD.U32 R9, R22, 0x10000, RZ ;  /* 0x0001000016097824 */ /* 0x001fe400078e00ff */
[C---:B------:R-:W-:Y:S01]  /*0330*/  FSETP.NAN.AND P2, PT, R14.reuse, R14, PT ;  /* 0x0000000e0e00720b */ /* 0x040fe20003f48000 */
[----:B------:R-:W-:Y:S02]  /*0340*/  IMAD.MOV.U32 R22, RZ, RZ, RZ ;  /* 0x000000ffff167224 */ /* 0x000fe400078e00ff */
[----:B------:R-:W-:Y:S02]  /*0350*/  FSETP.GT.AND P0, PT, R14, R9, PT ;  /* 0x000000090e00720b */ /* 0x000fe40003f04000 */
[----:B-----5:R-:W-:Y:S01]  /*0360*/  SHF.L.U32 R24, R24, 0x10, RZ ;  /* 0x0000001018187819 */ /* 0x020fe200000006ff */
[----:B----4-:R-:W-:-:S02]  /*0370*/  IMAD.U32 R29, R29, 0x10000, RZ ;  /* 0x000100001d1d7824 */ /* 0x010fc400078e00ff */
[----:B------:R-:W-:-:S08]  /*0380*/  IMAD.U32 R8, R8, 0x10000, RZ ;  /* 0x0001000008087824 */ /* 0x000fd000078e00ff */
[----:B------:R-:W-:Y:S01]  /*0390*/  @!P0 FSEL R14, R14, R9, P2 ;  /* 0x000000090e0e8208 */ /* 0x000fe20001000000 */
[----:B------:R-:W-:Y:S01]  /*03a0*/  FADD R29, R28, R29 ;  /* 0x0000001d1c1d7221 */ /* 0x000fe20000000000 */
[----:B------:R-:W-:-:S03]  /*03b0*/  I2FP.F32.S32 R9, R16 ;  /* 0x0000001000097245 */ /* 0x000fc60000201400 */
[----:B------:R-:W-:Y:S01]  /*03c0*/  FMUL R14, R14, 0.0078740157186985015869 ;  /* 0x3c0102040e0e7820 */ /* 0x000fe20000400000 */
[----:B------:R-:W-:-:S04]  /*03d0*/  IMAD.U32 R21, R21, 0x10000, RZ ;  /* 0x0001000015157824 */ /* 0x000fc800078e00ff */
[C---:B------:R-:W-:Y:S02]  /*03e0*/  FSETP.GT.AND P0, PT, R14.reuse, 9.9999997473787516356e-06, PT ;  /* 0x3727c5ac0e00780b */ /* 0x040fe40003f04000 */
[----:B------:R-:W-:-:S11]  /*03f0*/  FSETP.NAN.AND P2, PT, R14, R14, PT ;  /* 0x0000000e0e00720b */ /* 0x000fd60003f48000 */
[----:B------:R-:W-:-:S05]  /*0400*/  @!P0 FSEL R14, R14, 9.9999997473787516356e-06, P2 ;  /* 0x3727c5ac0e0e8808 */ /* 0x000fca0001000000 */
[----:B------:R-:W-:-:S04]  /*0410*/  FMUL R9, R14, R9 ;  /* 0x000000090e097220 */ /* 0x000fc80000400000 */
[----:B------:R-:W-:Y:S01]  /*0420*/  FFMA R8, R9, R24, R8 ;  /* 0x0000001809087223 */ /* 0x000fe20000000008 */
[----:B------:R-:W-:-:S03]  /*0430*/  IMAD.WIDE R24, R20, R15, c[0x0][0x1a0] ;  /* 0x0000680014187625 */ /* 0x000fc600078e020f */
[----:B------:R-:W-:Y:S01]  /*0440*/  FFMA R29, R8, R29, R21 ;  /* 0x0000001d081d7223 */ /* 0x000fe20000000015 */
[----:B------:R-:W-:-:S04]  /*0450*/  IMAD.MOV.U32 R21, RZ, RZ, RZ ;  /* 0x000000ffff157224 */ /* 0x000fc800078e00ff */
[----:B------:R-:W-:Y:S02]  /*0460*/  F2FP.BF16.PACK_AB R8, RZ, R29 ;  /* 0x0000001dff08723e */ /* 0x000fe400000010ff */
[----:B------:R-:W-:Y:S02]  /*0470*/  FSEL R16, R29, RZ, !P1 ;  /* 0x000000ff1d107208 */ /* 0x000fe40004800000 */
[----:B------:R-:W-:Y:S02]  /*0480*/  PRMT R15, R8, 0x7610, R15 ;  /* 0x00007610080f7816 */ /* 0x000fe4000000000f */
[C---:B------:R-:W-:Y:S02]  /*0490*/  IADD3 R8, P0, R19.reuse, c[0x0][0x198], RZ ;  /* 0x0000660013087a10 */ /* 0x040fe40007f1e0ff */
[----:B------:R-:W-:Y:S01]  /*04a0*/  IADD3 R19, P2, R19, c[0x0][0x190], RZ ;  /* 0x0000640013137a10 */ /* 0x000fe20007f5e0ff */
[----:B------:R0:W-:Y:S01]  /*04b0*/  @!P1 STG.E.U16 [R24.64], R15 ;  /* 0x0000000f18009986 */ /* 0x0001e2000c101504 */
[----:B------:R-:W-:-:S02]  /*04c0*/  IADD3.X R9, R7, c[0x0][0x19c], RZ, P0, !PT ;  /* 0x0000670007097a10 */ /* 0x000fc400007fe4ff */
[----:B------:R-:W-:Y:S02]  /*04d0*/  IADD3.X R18, R7, c[0x0][0x194], RZ, P2, !PT ;  /* 0x0000650007127a10 */ /* 0x000fe400017fe4ff */
[----:B------:R-:W-:Y:S02]  /*04e0*/  IADD3 R23, P2, R2, 0x6010, RZ ;  /* 0x0000601002177810 */ /* 0x000fe40007f5e0ff */
[----:B------:R-:W-:-:S03]  /*04f0*/  IADD3 R20, P0, R4, 0x3008, RZ ;  /* 0x0000300804147810 */ /* 0x000fc60007f1e0ff */
[----:B0-----:R-:W-:Y:S01]  /*0500*/  IMAD.X R24, RZ, RZ, R3, P2 ;  /* 0x000000ffff187224 */ /* 0x001fe200010e0603 */
[----:B------:R-:W-:Y:S01]  /*0510*/  SEL R15, RZ, 0x3f800000, !P3 ;  /* 0x3f800000ff0f7807 */ /* 0x000fe20005800000 */
[----:B------:R-:W-:Y:S01]  /*0520*/  IMAD.X R27, RZ, RZ, R5, P0 ;  /* 0x000000ffff1b7224 */ /* 0x000fe200000e0605 */
[----:B------:R-:W-:-:S04]  /*0530*/  IADD3 R25, R17, 0x4, RZ ;  /* 0x0000000411197810 */ /* 0x000fc80007ffe0ff */
.L_x_0:
[----:B------:R-:W-:Y:S01]  /*0540*/  IADD3 R28, R25, R26, RZ ;  /* 0x0000001a191c7210 */ /* 0x000fe20007ffe0ff */
[----:B0-----:R-:W-:Y:S01]  /*0550*/  IMAD.MOV.U32 R7, RZ, RZ, 0x4 ;  /* 0x00000004ff077424 */ /* 0x001fe200078e00ff */
[----:B------:R0:W2:Y:S01]  /*0560*/  LDG.E.EL.U16 R32, [R8.64] ;  /* 0x0000000408207981 */ /* 0x0000a2000c2e1500 */
[----:B------:R-:W-:Y:S02]  /*0570*/  IMAD.MOV.U32 R29, RZ, RZ, RZ ;  /* 0x000000ffff1d7224 */ /* 0x000fe400078e00ff */
[----:B------:R-:W-:-:S05]  /*0580*/  IMAD.WIDE R6, R28, R7, c[0x0][0x178] ;  /* 0x00005e001c067625 */ /* 0x000fca00078e0207 */
[----:B------:R1:W3:Y:S01]  /*0590*/  @!P1 LDG.E.EF R29, [R6.64] ;  /* 0x00000004061d9981 */ /* 0x0002e2000c0e1900 */
[----:B------:R-:W-:Y:S02]  /*05a0*/  IMAD.MOV.U32 R31, RZ, RZ, 0x2 ;  /* 0x00000002ff1f7424 */ /* 0x000fe400078e00ff */
[----:B-1----:R-:W-:Y:S02]  /*05b0*/  IMAD.MOV.U32 R6, RZ, RZ, R19 ;  /* 0x000000ffff067224 */ /* 0x002fe400078e0013 */
[----:B------:R-:W-:-:S05]  /*05c0*/  IMAD.MOV.U32 R7, RZ, RZ, R18 ;  /* 0x000000ffff077224 */ /* 0x000fca00078e0012 */
[----:B------:R1:W4:Y:S01]  /*05d0*/  LDG.E.EL.U16 R30, [R6.64] ;  /* 0x00000004061e7981 */ /* 0x000322000c2e1500 */
[----:B------:R-:W-:Y:S01]  /*05e0*/  PRMT R34, RZ, 0x7610, R34 ;  /* 0x00007610ff227816 */ /* 0x000fe20000000022 */
[----:B------:R-:W-:-:S05]  /*05f0*/  IMAD.WIDE R10, R28, R31, c[0x0][0x160] ;  /* 0x000058001c0a7625 */ /* 0x000fca00078e021f */
[----:B------:R5:W5:Y:S01]  /*0600*/  @!P1 LDG.E.EF.U16 R34, [R10.64] ;  /* 0x000000040a229981 */ /* 0x000b62000c0e1500 */
[----:B-1----:R-:W-:Y:S02]  /*0610*/  IMAD.MOV.U32 R6, RZ, RZ, R20 ;  /* 0x000000ffff067224 */ /* 0x002fe400078e0014 */
[----:B------:R-:W-:-:S05]  /*0620*/  IMAD.MOV.U32 R7, RZ, RZ, R27 ;  /* 0x000000ffff077224 */ /* 0x000fca00078e001b */
[----:B------:R1:W5:Y:S02]  /*0630*/  LDG.E.EL.U16 R33, [R6.64] ;  /* 0x0000000406217981 */ /* 0x000364000c2e1500 */
[----:B-1----:R-:W-:Y:S01]  /*0640*/  IMAD.MOV.U32 R6, RZ, RZ, R23 ;  /* 0x000000ffff067224 */ /* 0x002fe200078e0017 */
[----:B------:R-:W-:-:S05]  /*0650*/  MOV R7, R24 ;  /* 0x0000001800077202 */ /* 0x000fca0000000f00 */
[----:B------:R-:W5:Y:S01]  /*0660*/  LDG.E.EL R35, [R6.64] ;  /* 0x0000000406237981 */ /* 0x000f62000c2e1900 */
[----:B------:R-:W-:Y:S02]  /*0670*/  IADD3 R23, P3, R23, 0x10, RZ ;  /* 0x0000001017177810 */ /* 0x000fe40007f7e0ff */
[----:B0-----:R-:W-:Y:S02]  /*0680*/  IADD3 R8, P4, R8, 0x8, RZ ;  /* 0x0000000808087810 */ /* 0x001fe40007f9e0ff */
[----:B------:R-:W-:Y:S01]  /*0690*/  IADD3 R19, P5, R19, 0x8, RZ ;  /* 0x0000000813137810 */ /* 0x000fe20007fbe0ff */
[----:B------:R-:W-:Y:S02]  /*06a0*/  IMAD.X R24, RZ, RZ, R24, P3 ;  /* 0x000000ffff187224 */ /* 0x000fe400018e0618 */
[----:B------:R-:W-:Y:S01]  /*06b0*/  IMAD.X R9, RZ, RZ, R9, P4 ;  /* 0x000000ffff097224 */ /* 0x000fe200020e0609 */
[----:B------:R-:W-:Y:S01]  /*06c0*/  IADD3.X R18, RZ, R18, RZ, P5, !PT ;  /* 0x00000012ff127210 */ /* 0x000fe20002ffe4ff */
[----:B--2---:R-:W-:Y:S01]  /*06d0*/  IMAD.U32 R36, R32, 0x10000, RZ ;  /* 0x0001000020247824 */ /* 0x004fe200078e00ff */
[----:B---3--:R-:W-:-:S05]  /*06e0*/  I2FP.F32.S32 R37, R29 ;  /* 0x0000001d00257245 */ /* 0x008fca0000201400 */
[----:B------:R-:W-:Y:S01]  /*06f0*/  FMUL R32, R14, R37 ;  /* 0x000000250e207220 */ /* 0x000fe20000400000 */
[----:B----4-:R-:W-:Y:S01]  /*0700*/  IMAD.U32 R29, R30, 0x10000, RZ ;  /* 0x000100001e1d7824 */ /* 0x010fe200078e00ff */
[----:B------:R-:W-:-:S03]  /*0710*/  FADD R30, R15, 1 ;  /* 0x3f8000000f1e7421 */ /* 0x000fc60000000000 */
[----:B------:R-:W-:Y:S01]  /*0720*/  FFMA R29, R29, R32, R36 ;  /* 0x000000201d1d7223 */ /* 0x000fe20000000024 */
[----:B-----5:R-:W-:Y:S01]  /*0730*/  FMUL R11, R30, 0.25 ;  /* 0x3e8000001e0b7820 */ /* 0x020fe20000400000 */
[----:B------:R-:W-:Y:S01]  /*0740*/  IMAD.U32 R34, R34, 0x10000, RZ ;  /* 0x0001000022227824 */ /* 0x000fe200078e00ff */
[C---:B------:R-:W-:Y:S02]  /*0750*/  FSETP.GEU.AND P2, PT, |R30|.reuse, 1.175494350822287508e-38, PT ;  /* 0x008000001e00780b */ /* 0x040fe40003f4e200 */
[----:B------:R-:W-:Y:S01]  /*0760*/  FSETP.GT.AND P0, PT, |R30|, 8.50705917302346158658e+37, PT ;  /* 0x7e8000001e00780b */ /* 0x000fe20003f04200 */
[----:B------:R-:W-:-:S03]  /*0770*/  IMAD.U32 R32, R33, 0x10000, RZ ;  /* 0x0001000021207824 */ /* 0x000fc600078e00ff */
[----:B------:R-:W-:Y:S01]  /*0780*/  FSEL R10, R11, R30, P0 ;  /* 0x0000001e0b0a7208 */ /* 0x000fe20000000000 */
[----:B------:R-:W-:-:S04]  /*0790*/  FADD R32, R35, R32 ;  /* 0x0000002023207221 */ /* 0x000fc80000000000 */
[----:B------:R-:W-:-:S04]  /*07a0*/  FFMA R29, R29, R32, R34 ;  /* 0x000000201d1d7223 */ /* 0x000fc80000000022 */
[----:B------:R-:W-:Y:S01]  /*07b0*/  FADD R11, R29, -R16 ;  /* 0x800000101d0b7221 */ /* 0x000fe20000000000 */
[----:B------:R-:W-:-:S03]  /*07c0*/  @!P2 FMUL R10, R10, 16777216 ;  /* 0x4b8000000a0aa820 */ /* 0x000fc60000400000 */
[----:B------:R-:W-:Y:S01]  /*07d0*/  FMUL R6, R11, 0.25 ;  /* 0x3e8000000b067820 */ /* 0x000fe20000400000 */
[----:B------:R-:W0:Y:S04]  /*07e0*/  MUFU.RCP R33, R10 ;  /* 0x0000000a00217308 */ /* 0x000e280000001000 */
[----:B------:R-:W-:Y:S02]  /*07f0*/  FSEL R32, R6, R11, P0 ;  /* 0x0000000b06207208 */ /* 0x000fe40000000000 */
[----:B------:R-:W-:-:S05]  /*0800*/  IADD3 R26, P0, R26, 0x4, RZ ;  /* 0x000000041a1a7810 */ /* 0x000fca0007f1e0ff */
[----:B------:R-:W-:Y:S01]  /*0810*/  IMAD.X R21, RZ, RZ, R21, P0 ;  /* 0x000000ffff157224 */ /* 0x000fe200000e0615 */
[----:B------:R-:W-:Y:S01]  /*0820*/  ISETP.GE.U32.AND P0, PT, R26, 0xbfc, PT ;  /* 0x00000bfc1a00780c */ /* 0x000fe20003f06070 */
[----:B------:R-:W-:-:S03]  /*0830*/  @!P2 FMUL R32, R32, 16777216 ;  /* 0x4b8000002020a820 */ /* 0x000fc60000400000 */
[----:B------:R-:W-:Y:S01]  /*0840*/  ISETP.GE.U32.AND.EX P0, PT, R21, RZ, PT, P0 ;  /* 0x000000ff1500720c */ /* 0x000fe20003f06100 */
[----:B------:R-:W-:Y:S01]  /*0850*/  IMAD.WIDE R6, R28, R31, c[0x0][0x1a0] ;  /* 0x000068001c067625 */ /* 0x000fe200078e021f */
[----:B------:R-:W-:Y:S01]  /*0860*/  F2FP.BF16.PACK_AB R34, RZ, R29 ;  /* 0x0000001dff22723e */ /* 0x000fe200000010ff */
[----:B0-----:R-:W-:Y:S01]  /*0870*/  FFMA R33, R33, R32, R16 ;  /* 0x0000002021217223 */ /* 0x001fe20000000010 */
[----:B------:R-:W-:-:S03]  /*0880*/  IADD3 R20, P2, R20, 0x8, RZ ;  /* 0x0000000814147810 */ /* 0x000fc60007f5e0ff */
[----:B------:R-:W-:Y:S01]  /*0890*/  FADD R29, R29, -R33 ;  /* 0x800000211d1d7221 */ /* 0x000fe20000000000 */
[----:B------:R0:W-:Y:S01]  /*08a0*/  @!P1 STG.E.U16 [R6.64], R34 ;  /* 0x0000002206009986 */ /* 0x0001e2000c101504 */
[----:B------:R-:W-:Y:S01]  /*08b0*/  FSEL R15, R30, R15, !P1 ;  /* 0x0000000f1e0f7208 */ /* 0x000fe20004800000 */
[----:B------:R-:W-:Y:S01]  /*08c0*/  IMAD.X R27, RZ, RZ, R27, P2 ;  /* 0x000000ffff1b7224 */ /* 0x000fe200010e061b */
[----:B------:R-:W-:Y:S01]  /*08d0*/  FSEL R16, R33, R16, !P1 ;  /* 0x0000001021107208 */ /* 0x000fe20004800000 */
[----:B------:R-:W-:Y:S01]  /*08e0*/  @!P1 FFMA R22, R11, R29, R22 ;  /* 0x0000001d0b169223 */ /* 0x000fe20000000016 */
[----:B------:R-:W-:Y:S05]  /*08f0*/  @!P0 BRA `(.L_x_0) ;  /* 0xfffffc4000008947 */ /* 0x000fea000383ffff */
[----:B0-----:R-:W0:Y:S01]  /*0900*/  SHFL.BFLY PT, R6, R15, 0x2, 0x1f ;  /* 0x0c401f000f067f89 */ /* 0x001e2200000e0000 */
[----:B------:R-:W-:-:S03]  /*0910*/  LOP3.LUT R13, R13, 0x3f, R0, 0xf8, !PT ;  /* 0x0000003f0d0d7812 */ /* 0x000fc600078ef800 */
[----:B------:R-:W1:Y:S01]  /*0920*/  SHFL.BFLY PT, R9, R22, 0x2, 0x1f ;  /* 0x0c401f0016097f89 */ /* 0x000e6200000e0000 */
[----:B0-----:R-:W-:-:S04]  /*0930*/  FADD R8, R15, R6 ;  /* 0x000000060f087221 */ /* 0x001fc80000000000 */
[C---:B------:R-:W-:Y:S01]  /*0940*/  FMUL R7, R8.reuse, 0.25 ;  /* 0x3e80000008077820 */ /* 0x040fe20000400000 */
[C---:B------:R-:W-:Y:S01]  /*0950*/  FSETP.GEU.AND P2, PT, |R8|.reuse, 1.175494350822287508e-38, PT ;  /* 0x008000000800780b */ /* 0x040fe20003f4e200 */
[----:B------:R-:W0:Y:S01]  /*0960*/  SHFL.BFLY PT, R19, R8, 0x1, 0x1f ;  /* 0x0c201f0008137f89 */ /* 0x000e2200000e0000 */
[----:B------:R-:W-:Y:S01]  /*0970*/  FSETP.GT.AND P0, PT, |R8|, 8.50705917302346158658e+37, PT ;  /* 0x7e8000000800780b */ /* 0x000fe20003f04200 */
[----:B-1----:R-:W-:-:S03]  /*0980*/  FADD R22, R22, R9 ;  /* 0x0000000916167221 */ /* 0x002fc60000000000 */
[----:B------:R-:W-:Y:S02]  /*0990*/  FSEL R10, R7, R8, P0 ;  /* 0x00000008070a7208 */ /* 0x000fe40000000000 */
[----:B------:R-:W1:Y:S05]  /*09a0*/  SHFL.BFLY PT, R7, R16, 0x2, 0x1f ;  /* 0x0c401f0010077f89 */ /* 0x000e6a00000e0000 */
[----:B------:R-:W-:Y:S02]  /*09b0*/  @!P2 FMUL R10, R10, 16777216 ;  /* 0x4b8000000a0aa820 */ /* 0x000fe40000400000 */
[----:B------:R-:W-:Y:S02]  /*09c0*/  @P0 FMUL R6, R6, 0.25 ;  /* 0x3e80000006060820 */ /* 0x000fe40000400000 */
[----:B------:R-:W2:Y:S02]  /*09d0*/  MUFU.RCP R11, R10 ;  /* 0x0000000a000b7308 */ /* 0x000ea40000001000 */
[----:B------:R-:W-:Y:S01]  /*09e0*/  @!P2 FMUL R6, R6, 16777216 ;  /* 0x4b8000000606a820 */ /* 0x000fe20000400000 */
[C---:B------:R-:W-:Y:S01]  /*09f0*/  FSETP.NEU.AND P2, PT, R8.reuse, RZ, PT ;  /* 0x000000ff0800720b */ /* 0x040fe20003f4d000 */
[----:B0-----:R-:W-:-:S05]  /*0a00*/  FADD R14, R8, R19 ;  /* 0x00000013080e7221 */ /* 0x001fca0000000000 */
[----:B------:R-:W-:Y:S01]  /*0a10*/  FSETP.GT.AND P0, PT, |R14|, 8.50705917302346158658e+37, PT ;  /* 0x7e8000000e00780b */ /* 0x000fe20003f04200 */
[----:B-1----:R-:W-:Y:S01]  /*0a20*/  FADD R7, -R16, R7 ;  /* 0x0000000710077221 */ /* 0x002fe20000000100 */
[----:B--2---:R-:W-:Y:S01]  /*0a30*/  FMUL R11, R11, R6 ;  /* 0x000000060b0b7220 */ /* 0x004fe20000400000 */
[C---:B------:R-:W-:Y:S02]  /*0a40*/  FSETP.GEU.AND P3, PT, |R14|.reuse, 1.175494350822287508e-38, PT ;  /* 0x008000000e00780b */ /* 0x040fe40003f6e200 */
[----:B------:R-:W-:Y:S02]  /*0a50*/  FMUL R6, R7, R7 ;  /* 0x0000000707067220 */ /* 0x000fe40000400000 */
[----:B------:R-:W-:Y:S02]  /*0a60*/  FSEL R11, R11, RZ, P2 ;  /* 0x000000ff0b0b7208 */ /* 0x000fe40001000000 */
[----:B------:R-:W-:Y:S01]  /*0a70*/  FMUL R6, R15, R6 ;  /* 0x000000060f067220 */ /* 0x000fe20000400000 */
[----:B------:R-:W-:-:S02]  /*0a80*/  FSETP.NEU.AND P2, PT, R14, RZ, PT ;  /* 0x000000ff0e00720b */ /* 0x000fc40003f4d000 */
[----:B------:R-:W-:Y:S01]  /*0a90*/  FFMA R7, R7, R11, R16 ;  /* 0x0000000b07077223 */ /* 0x000fe20000000010 */
[----:B------:R-:W-:Y:S01]  /*0aa0*/  @P0 FMUL R14, R14, 0.25 ;  /* 0x3e8000000e0e0820 */ /* 0x000fe20000400000 */
[----:B------:R-:W-:Y:S01]  /*0ab0*/  FFMA R6, R11, R6, R22 ;  /* 0x000000060b067223 */ /* 0x000fe20000000016 */
[----:B------:R-:W-:Y:S01]  /*0ac0*/  @P0 FMUL R19, R19, 0.25 ;  /* 0x3e80000013130820 */ /* 0x000fe20000400000 */
[----:B------:R-:W-:Y:S01]  /*0ad0*/  IADD3 R15, P0, R2, 0x9000, RZ ;  /* 0x00009000020f7810 */ /* 0x000fe20007f1e0ff */
[----:B------:R-:W0:Y:S01]  /*0ae0*/  SHFL.BFLY PT, R10, R7, 0x1, 0x1f ;  /* 0x0c201f00070a7f89 */ /* 0x000e2200000e0000 */
[----:B------:R-:W-:Y:S01]  /*0af0*/  @!P3 FMUL R14, R14, 16777216 ;  /* 0x4b8000000e0eb820 */ /* 0x000fe20000400000 */
[----:B------:R-:W-:Y:S02]  /*0b00*/  @!P3 FMUL R19, R19, 16777216 ;  /* 0x4b8000001313b820 */ /* 0x000fe40000400000 */
[----:B------:R-:W1:Y:S01]  /*0b10*/  SHFL.BFLY PT, R9, R6, 0x1, 0x1f ;  /* 0x0c201f0006097f89 */ /* 0x000e6200000e0000 */
[----:B------:R-:W-:Y:S01]  /*0b20*/  IMAD.X R24, RZ, RZ, R3, P0 ;  /* 0x000000ffff187224 */ /* 0x000fe200000e0603 */
[----:B------:R-:W-:Y:S01]  /*0b30*/  IADD3 R21, P0, R4, 0x4800, RZ ;  /* 0x0000480004157810 */ /* 0x000fe20007f1e0ff */
[----:B------:R-:W2:Y:S04]  /*0b40*/  MUFU.RCP R14, R14 ;  /* 0x0000000e000e7308 */ /* 0x000ea80000001000 */
[----:B------:R-:W-:Y:S01]  /*0b50*/  IMAD.X R3, RZ, RZ, R5, P0 ;  /* 0x000000ffff037224 */ /* 0x000fe200000e0605 */
[----:B--2---:R-:W-:Y:S01]  /*0b60*/  FMUL R19, R14, R19 ;  /* 0x000000130e137220 */ /* 0x004fe20000400000 */
[----:B0-----:R-:W-:Y:S01]  /*0b70*/  FADD R10, -R7, R10 ;  /* 0x0000000a070a7221 */ /* 0x001fe20000000100 */
[----:B------:R-:W-:-:S03]  /*0b80*/  LOP3.LUT R14, R0, 0x3f, RZ, 0xc0, !PT ;  /* 0x0000003f000e7812 */ /* 0x000fc600078ec0ff */
[----:B------:R-:W-:Y:S01]  /*0b90*/  FMUL R11, R10, R10 ;  /* 0x0000000a0a0b7220 */ /* 0x000fe20000400000 */
[----:B------:R-:W-:Y:S01]  /*0ba0*/  FSEL R19, R19, RZ, P2 ;  /* 0x000000ff13137208 */ /* 0x000fe20001000000 */
[----:B-1----:R-:W-:Y:S01]  /*0bb0*/  FADD R16, R6, R9 ;  /* 0x0000000906107221 */ /* 0x002fe20000000000 */
[----:B------:R-:W-:Y:S01]  /*0bc0*/  IMAD.MOV.U32 R9, RZ, RZ, -0x800000 ;  /* 0xff800000ff097424 */ /* 0x000fe200078e00ff */
[----:B------:R-:W-:Y:S01]  /*0bd0*/  FMUL R11, R8, R11 ;  /* 0x0000000b080b7220 */ /* 0x000fe20000400000 */
[----:B------:R-:W-:Y:S01]  /*0be0*/  IMAD.MOV.U32 R8, RZ, RZ, 0x39aaaaab ;  /* 0x39aaaaabff087424 */ /* 0x000fe200078e00ff */
[----:B------:R-:W-:Y:S01]  /*0bf0*/  FFMA R7, R10, R19, R7 ;  /* 0x000000130a077223 */ /* 0x000fe20000000007 */
[----:B------:R-:W-:Y:S01]  /*0c00*/  IMAD.MOV.U32 R10, RZ, RZ, -0x4 ;  /* 0xfffffffcff0a7424 */ /* 0x000fe200078e00ff */
[----:B------:R-:W-:-:S04]  /*0c10*/  FFMA R11, R19, R11, R16 ;  /* 0x0000000b130b7223 */ /* 0x000fc80000000010 */
[----:B------:R-:W-:Y:S01]  /*0c20*/  FFMA R6, R11, R8, 9.9999999747524270788e-07 ;  /* 0x358637bd0b067423 */ /* 0x000fe20000000008 */
[----:B------:R-:W-:Y:S02]  /*0c30*/  IMAD.MOV.U32 R11, RZ, RZ, 0x7f800000 ;  /* 0x7f800000ff0b7424 */ /* 0x000fe400078e00ff */
[----:B------:R-:W-:-:S03]  /*0c40*/  IMAD.MOV.U32 R8, RZ, RZ, -0x1 ;  /* 0xffffffffff087424 */ /* 0x000fc600078e00ff */
[----:B------:R-:W0:Y:S04]  /*0c50*/  MUFU.RSQ R6, R6 ;  /* 0x0000000600067308 */ /* 0x000e280000001400 */
.L_x_1:
[----:B0-----:R-:W-:Y:S01]  /*0c60*/  IADD3 R16, R17, 0x4, R10 ;  /* 0x0000000411107810 */ /* 0x001fe20007ffe00a */
[----:B------:R-:W-:Y:S01]  /*0c70*/  IMAD.MOV.U32 R19, RZ, RZ, 0x2 ;  /* 0x00000002ff137424 */ /* 0x000fe200078e00ff */
[----:B------:R-:W-:Y:S02]  /*0c80*/  PRMT R18, RZ, 0x7610, R18 ;  /* 0x00007610ff127816 */ /* 0x000fe40000000012 */
[----:B------:R-:W-:Y:S01]  /*0c90*/  MOV R2, R21 ;  /* 0x0000001500027202 */ /* 0x000fe20000000f00 */
[----:B------:R-:W-:-:S04]  /*0ca0*/  IMAD.WIDE R4, R16, R19, c[0x0][0x1a0] ;  /* 0x0000680010047625 */ /* 0x000fc800078e0213 */
[----:B------:R-:W2:Y:S04]  /*0cb0*/  LDG.E.EL.U16 R20, [R2.64+0x1800] ;  /* 0x0018000402147981 */ /* 0x000ea8000c2e1500 */
[----:B------:R1:W3:Y:S04]  /*0cc0*/  @!P1 LDG.E.EF.U16 R18, [R4.64] ;  /* 0x0000000404129981 */ /* 0x0002e8000c0e1500 */
[----:B------:R-:W4:Y:S01]  /*0cd0*/  LDG.E.EL.U16 R22, [R2.64] ;  /* 0x0000000402167981 */ /* 0x000f22000c2e1500 */
[----:B-1----:R-:W-:Y:S02]  /*0ce0*/  IMAD.MOV.U32 R4, RZ, RZ, R15 ;  /* 0x000000ffff047224 */ /* 0x002fe400078e000f */
[----:B------:R-:W-:-:S05]  /*0cf0*/  IMAD.MOV.U32 R5, RZ, RZ, R24 ;  /* 0x000000ffff057224 */ /* 0x000fca00078e0018 */
[----:B------:R-:W5:Y:S04]  /*0d00*/  LDG.E.EL R15, [R4.64+0x3000] ;  /* 0x00300004040f7981 */ /* 0x000f68000c2e1900 */
[----:B------:R-:W5:Y:S01]  /*0d10*/  LDG.E.EL R21, [R4.64] ;  /* 0x0000000404157981 */ /* 0x000f62000c2e1900 */
[----:B------:R-:W-:Y:S02]  /*0d20*/  IADD3 R10, P0, R10, 0x4, RZ ;  /* 0x000000040a0a7810 */ /* 0x000fe40007f1e0ff */
[----:B------:R-:W-:Y:S02]  /*0d30*/  FSETP.NAN.AND P3, PT, R11, R11, PT ;  /* 0x0000000b0b00720b */ /* 0x000fe40003f68000 */
[----:B------:R-:W-:Y:S01]  /*0d40*/  FSETP.NAN.AND P2, PT, R9, R9, PT ;  /* 0x000000090900720b */ /* 0x000fe20003f48000 */
[----:B------:R-:W-:Y:S01]  /*0d50*/  IMAD.X R8, RZ, RZ, R8, P0 ;  /* 0x000000ffff087224 */ /* 0x000fe200000e0608 */
[----:B------:R-:W-:-:S04]  /*0d60*/  ISETP.GE.U32.AND P0, PT, R10, 0xbfc, PT ;  /* 0x00000bfc0a00780c */ /* 0x000fc80003f06070 */
[----:B------:R-:W-:Y:S01]  /*0d70*/  ISETP.GE.U32.AND.EX P0, PT, R8, RZ, PT, P0 ;  /* 0x000000ff0800720c */ /* 0x000fe20003f06100 */
[----:B--2---:R-:W-:Y:S02]  /*0d80*/  IMAD.U32 R20, R20, 0x10000, RZ ;  /* 0x0001000014147824 */ /* 0x004fe400078e00ff */
[----:B---3--:R-:W-:Y:S02]  /*0d90*/  IMAD.U32 R18, R18, 0x10000, RZ ;  /* 0x0001000012127824 */ /* 0x008fe400078e00ff */
[----:B----4-:R-:W-:Y:S01]  /*0da0*/  IMAD.U32 R22, R22, 0x10000, RZ ;  /* 0x0001000016167824 */ /* 0x010fe200078e00ff */
[----:B-----5:R-:W-:Y:S01]  /*0db0*/  FADD R20, R15, R20 ;  /* 0x000000140f147221 */ /* 0x020fe20000000000 */
[----:B------:R-:W-:Y:S01]  /*0dc0*/  FADD R15, -R7, R18 ;  /* 0x00000012070f7221 */ /* 0x000fe20000000100 */
[----:B------:R-:W-:Y:S01]  /*0dd0*/  IMAD.WIDE R18, R16, R19, c[0x0][0x1a8] ;  /* 0x00006a0010127625 */ /* 0x000fe200078e0213 */
[----:B------:R-:W-:Y:S01]  /*0de0*/  FADD R22, R21, R22 ;  /* 0x0000001615167221 */ /* 0x000fe20000000000 */
[----:B------:R-:W-:Y:S01]  /*0df0*/  FADD R20, R20, 1 ;  /* 0x3f80000014147421 */ /* 0x000fe20000000000 */
[----:B0-----:R-:W-:Y:S01]  /*0e00*/  FMUL R15, R6, R15 ;  /* 0x0000000f060f7220 */ /* 0x001fe20000400000 */
[----:B------:R-:W-:-:S03]  /*0e10*/  IADD3 R21, P5, R2, 0x8, RZ ;  /* 0x0000000802157810 */ /* 0x000fc60007fbe0ff */
[----:B------:R-:W-:Y:S02]  /*0e20*/  FFMA R20, R15, R20, R22 ;  /* 0x000000140f147223 */ /* 0x000fe40000000016 */
[----:B------:R-:W-:-:S03]  /*0e30*/  IMAD.X R3, RZ, RZ, R3, P5 ;  /* 0x000000ffff037224 */ /* 0x000fc600028e0603 */
[-C--:B------:R-:W-:Y:S02]  /*0e40*/  F2FP.BF16.PACK_AB R15, RZ, R20.reuse ;  /* 0x00000014ff0f723e */ /* 0x080fe400000010ff */
[-C--:B------:R-:W-:Y:S02]  /*0e50*/  FSETP.GEU.AND P4, PT, R11, R20.reuse, PT ;  /* 0x000000140b00720b */ /* 0x080fe40003f8e000 */
[----:B------:R-:W-:Y:S02]  /*0e60*/  PRMT R16, R15, 0x7610, R16 ;  /* 0x000076100f107816 */ /* 0x000fe40000000010 */
[-C--:B------:R-:W-:Y:S02]  /*0e70*/  FSETP.GT.AND P6, PT, R9, R20.reuse, PT ;  /* 0x000000140900720b */ /* 0x080fe40003fc4000 */
[----:B------:R-:W-:Y:S01]  /*0e80*/  FSEL R2, R11, R20, !P4 ;  /* 0x000000140b027208 */ /* 0x000fe20006000000 */
[----:B------:R0:W-:Y:S01]  /*0e90*/  @!P1 STG.E.U16 [R18.64], R16 ;  /* 0x0000001012009986 */ /* 0x0001e2000c101504 */
[----:B------:R-:W-:-:S02]  /*0ea0*/  IADD3 R15, P4, R4, 0x10, RZ ;  /* 0x00000010040f7810 */ /* 0x000fc40007f9e0ff */
[----:B------:R-:W-:Y:S02]  /*0eb0*/  FSEL R20, R9, R20, P6 ;  /* 0x0000001409147208 */ /* 0x000fe40003000000 */
[----:B------:R-:W-:Y:S01]  /*0ec0*/  @!P1 FSEL R11, R11, R2, P3 ;  /* 0x000000020b0b9208 */ /* 0x000fe20001800000 */
[----:B------:R-:W-:Y:S01]  /*0ed0*/  IMAD.X R24, RZ, RZ, R5, P4 ;  /* 0x000000ffff187224 */ /* 0x000fe200020e0605 */
[----:B------:R-:W-:Y:S01]  /*0ee0*/  @!P1 FSEL R9, R9, R20, P2 ;  /* 0x0000001409099208 */ /* 0x000fe20001000000 */
[----:B------:R-:W-:Y:S05]  /*0ef0*/  @!P0 BRA `(.L_x_1) ;  /* 0xfffffd6000008947 */ /* 0x000fea000383ffff */
[----:B------:R-:W1:Y:S01]  /*0f00*/  SHFL.BFLY PT, R2, R11, 0x2, 0x1f ;  /* 0x0c401f000b027f89 */ /* 0x000e6200000e0000 */
[----:B------:R-:W-:-:S03]  /*0f10*/  FSETP.NAN.AND P2, PT, R11, R11, PT ;  /* 0x0000000b0b00720b */ /* 0x000fc60003f48000 */
[----:B------:R-:W2:Y:S01]  /*0f20*/  SHFL.BFLY PT, R4, R9, 0x2, 0x1f ;  /* 0x0c401f0009047f89 */ /* 0x000ea200000e0000 */
[----:B-1----:R-:W-:-:S04]  /*0f30*/  FSETP.GEU.AND P0, PT, R11, R2, PT ;  /* 0x000000020b00720b */ /* 0x002fc80003f0e000 */
[----:B------:R-:W-:Y:S02]  /*0f40*/  FSEL R2, R11, R2, !P0 ;  /* 0x000000020b027208 */ /* 0x000fe40004000000 */
[----:B--2---:R-:W-:Y:S02]  /*0f50*/  FSETP.GT.AND P0, PT, R9, R4, PT ;  /* 0x000000040900720b */ /* 0x004fe40003f04000 */
[----:B------:R-:W-:Y:S02]  /*0f60*/  FSEL R7, R11, R2, P2 ;  /* 0x000000020b077208 */ /* 0x000fe40001000000 */
[----:B------:R-:W-:Y:S02]  /*0f70*/  FSEL R4, R9, R4, P0 ;  /* 0x0000000409047208 */ /* 0x000fe40000000000 */
[----:B------:R-:W-:Y:S01]  /*0f80*/  FSETP.NAN.AND P0, PT, R7, R7, PT ;  /* 0x000000070700720b */ /* 0x000fe20003f08000 */
[----:B------:R-:W1:Y:S01]  /*0f90*/  SHFL.BFLY PT, R2, R7, 0x1, 0x1f ;  /* 0x0c201f0007027f89 */ /* 0x000e6200000e0000 */
[----:B------:R-:W-:-:S04]  /*0fa0*/  FSETP.NAN.AND P2, PT, R9, R9, PT ;  /* 0x000000090900720b */ /* 0x000fc80003f48000 */
[----:B------:R-:W-:Y:S01]  /*0fb0*/  FSEL R8, R9, R4, P2 ;  /* 0x0000000409087208 */ /* 0x000fe20001000000 */
[----:B------:R-:W-:-:S04]  /*0fc0*/  IMAD.MOV.U32 R9, RZ, RZ, -0x1 ;  /* 0xffffffffff097424 */ /* 0x000fc800078e00ff */
[----:B------:R-:W2:Y:S01]  /*0fd0*/  SHFL.BFLY PT, R3, R8, 0x1, 0x1f ;  /* 0x0c201f0008037f89 */ /* 0x000ea200000e0000 */
[----:B-1----:R-:W-:Y:S02]  /*0fe0*/  FSETP.GEU.AND P3, PT, R7, R2, PT ;  /* 0x000000020700720b */ /* 0x002fe40003f6e000 */
[----:B--2---:R-:W-:-:S11]  /*0ff0*/  FSETP.GT.AND P2, PT, R8, R3, PT ;  /* 0x000000030800720b */ /* 0x004fd60003f44000 */
[----:B------:R-:W-:Y:S02]  /*1000*/  @P3 FSEL R7, R7, R2, P0 ;  /* 0x0000000207073208 */ /* 0x000fe40000000000 */
[C---:B------:R-:W-:Y:S02]  /*1010*/  FSETP.NAN.AND P0, PT, R8.reuse, R8, PT ;  /* 0x000000080800720b */ /* 0x040fe40003f08000 */
[C---:B------:R-:W-:Y:S01]  /*1020*/  FSETP.GE.AND P3, PT, R7.reuse, RZ, PT ;  /* 0x000000ff0700720b */ /* 0x040fe20003f66000 */
[----:B------:R1:W-:Y:S03]  /*1030*/  STS [R12.X4], R7 ;  /* 0x000000070c007388 */ /* 0x0003e60000004800 */
[----:B------:R-:W-:Y:S02]  /*1040*/  FSEL R2, R7, RZ, !P3 ;  /* 0x000000ff07027208 */ /* 0x000fe40005800000 */
[----:B------:R-:W-:Y:S01]  /*1050*/  @!P2 FSEL R8, R8, R3, P0 ;  /* 0x000000030808a208 */ /* 0x000fe20000000000 */
[----:B------:R-:W-:Y:S02]  /*1060*/  BAR.SYNC.DEFER_BLOCKING 0x0 ;  /* 0x0000000000007b1d */ /* 0x000fe40000010000 */
[----:B------:R-:W-:Y:S01]  /*1070*/  FADD R4, RZ, -R2 ;  /* 0x80000002ff047221 */ /* 0x000fe20000000000 */
[----:B------:R-:W-:Y:S01]  /*1080*/  FSETP.GTU.AND P0, PT, R8, RZ, PT ;  /* 0x000000ff0800720b */ /* 0x000fe20003f0c000 */
[----:B-1----:R-:W-:-:S03]  /*1090*/  IMAD.MOV.U32 R7, RZ, RZ, 0x3e800000 ;  /* 0x3e800000ff077424 */ /* 0x002fc600078e00ff */
[----:B------:R-:W-:Y:S02]  /*10a0*/  FSETP.NAN.AND P2, PT, R4, R4, PT ;  /* 0x000000040400720b */ /* 0x000fe40003f48000 */
[----:B------:R-:W-:-:S04]  /*10b0*/  FSEL R5, R8, RZ, P0 ;  /* 0x000000ff08057208 */ /* 0x000fc80000000000 */
[----:B------:R-:W-:-:S07]  /*10c0*/  FSETP.GT.AND P0, PT, R4, R5, PT ;  /* 0x000000050400720b */ /* 0x000fce0003f04000 */
[----:B------:R-:W-:Y:S01]  /*10d0*/  @!P2 FSEL R4, R4, R5, P0 ;  /* 0x000000050404a208 */ /* 0x000fe20000000000 */
[----:B------:R-:W-:Y:S04]  /*10e0*/  LDS R2, [R14.X4] ;  /* 0x000000000e027984 */ /* 0x000fe80000004800 */
[----:B------:R-:W-:Y:S01]  /*10f0*/  FMUL R6, R4, 0.0078740157186985015869 ;  /* 0x3c01020404067820 */ /* 0x000fe20000400000 */
[----:B------:R-:W-:Y:S01]  /*1100*/  MOV R4, 0x2 ;  /* 0x0000000200047802 */ /* 0x000fe20000000f00 */
[----:B------:R-:W-:Y:S03]  /*1110*/  BAR.SYNC.DEFER_BLOCKING 0x0 ;  /* 0x0000000000007b1d */ /* 0x000fe60000010000 */
[----:B------:R-:W-:-:S02]  /*1120*/  FSETP.GT.AND P0, PT, R6, 9.9999997473787516356e-06, PT ;  /* 0x3727c5ac0600780b */ /* 0x000fc40003f04000 */
[----:B------:R-:W-:-:S11]  /*1130*/  FSETP.NAN.AND P2, PT, R6, R6, PT ;  /* 0x000000060600720b */ /* 0x000fd60003f48000 */
[----:B------:R-:W-:Y:S02]  /*1140*/  @!P0 FSEL R6, R6, 9.9999997473787516356e-06, P2 ;  /* 0x3727c5ac06068808 */ /* 0x000fe40001000000 */
[----:B------:R-:W-:Y:S02]  /*1150*/  LOP3.LUT P0, RZ, R0, 0xc0, RZ, 0xc0, !PT ;  /* 0x000000c000ff7812 */ /* 0x000fe4000780c0ff */
[C---:B------:R-:W-:Y:S02]  /*1160*/  FSETP.GT.AND P2, PT, |R6|.reuse, 8.50705917302346158658e+37, PT ;  /* 0x7e8000000600780b */ /* 0x040fe40003f44200 */
[----:B------:R-:W-:Y:S02]  /*1170*/  FSETP.GEU.AND P3, PT, |R6|, 1.175494350822287508e-38, PT ;  /* 0x008000000600780b */ /* 0x000fe40003f6e200 */
[----:B------:R-:W-:Y:S01]  /*1180*/  ISETP.LT.AND P0, PT, R13, 0x200, !P0 ;  /* 0x000002000d00780c */ /* 0x000fe20004701270 */
[----:B------:R1:W-:Y:S01]  /*1190*/  STS [R12.X4], R8 ;  /* 0x000000080c007388 */ /* 0x0003e20000004800 */
[----:B------:R-:W-:-:S03]  /*11a0*/  FSEL R7, R7, 1, P2 ;  /* 0x3f80000007077808 */ /* 0x000fc60001000000 */
[----:B------:R-:W-:Y:S04]  /*11b0*/  BAR.SYNC.DEFER_BLOCKING 0x0 ;  /* 0x0000000000007b1d */ /* 0x000fe80000010000 */
[----:B------:R-:W-:Y:S02]  /*11c0*/  @P2 FMUL R6, R6, 0.25 ;  /* 0x3e80000006062820 */ /* 0x000fe40000400000 */
[----:B------:R-:W-:Y:S01]  /*11d0*/  @!P3 FMUL R7, R7, 16777216 ;  /* 0x4b8000000707b820 */ /* 0x000fe20000400000 */
[----:B-1----:R-:W-:Y:S01]  /*11e0*/  IMAD.MOV.U32 R8, RZ, RZ, -0x4 ;  /* 0xfffffffcff087424 */ /* 0x002fe200078e00ff */
[----:B------:R-:W-:-:S06]  /*11f0*/  @!P3 FMUL R6, R6, 16777216 ;  /* 0x4b8000000606b820 */ /* 0x000fcc0000400000 */
[----:B------:R-:W1:Y:S01]  /*1200*/  MUFU.RCP R6, R6 ;  /* 0x0000000600067308 */ /* 0x000e620000001000 */
[----:B------:R-:W2:Y:S01]  /*1210*/  LDS R3, [R14.X4] ;  /* 0x000000000e037984 */ /* 0x000ea20000004800 */
[----:B-1----:R-:W-:Y:S01]  /*1220*/  FMUL R11, R6, R7 ;  /* 0x00000007060b7220 */ /* 0x002fe20000400000 */
[----:B--2---:R-:W-:Y:S01]  /*1230*/  F2FP.BF16.PACK_AB R0, R3, R2 ;  /* 0x000000020300723e */ /* 0x004fe200000010ff */
[----:B------:R-:W-:-:S03]  /*1240*/  IMAD.WIDE R2, R13, R4, c[0x0][0x1b0] ;  /* 0x00006c000d027625 */ /* 0x000fc600078e0204 */
[----:B------:R-:W-:Y:S01]  /*1250*/  PRMT R10, R0, 0x7632, R10 ;  /* 0x00007632000a7816 */ /* 0x000fe2000000000a */
[----:B------:R-:W-:Y:S01]  /*1260*/  IMAD.WIDE R4, R13, R4, c[0x0][0x1b8] ;  /* 0x00006e000d047625 */ /* 0x000fe200078e0204 */
[----:B------:R1:W-:Y:S04]  /*1270*/  @P0 STG.E.U16 [R2.64], R0 ;  /* 0x0000000002000986 */ /* 0x0003e8000c101504 */
[----:B------:R1:W-:Y:S02]  /*1280*/  @P0 STG.E.U16 [R4.64], R10 ;  /* 0x0000000a04000986 */ /* 0x0003e4000c101504 */
.L_x_2:
[----:B------:R-:W-:Y:S01]  /*1290*/  IADD3 R8, P3, R8, 0x4, RZ ;  /* 0x0000000408087810 */ /* 0x000fe20007f7e0ff */
[----:B-1----:R-:W-:Y:S01]  /*12a0*/  IMAD.MOV.U32 R5, RZ, RZ, 0x2 ;  /* 0x00000002ff057424 */ /* 0x002fe200078e00ff */
[----:B------:R-:W-:-:S03]  /*12b0*/  PRMT R0, RZ, 0x7610, R0 ;  /* 0x00007610ff007816 */ /* 0x000fc60000000000 */
[----:B------:R-:W-:-:S04]  /*12c0*/  IMAD.IADD R2, R17, 0x1, R8 ;  /* 0x0000000111027824 */ /* 0x000fc800078e0208 */
[----:B------:R-:W-:-:S05]  /*12d0*/  IMAD.WIDE R4, R2, R5, c[0x0][0x1a8] ;  /* 0x00006a0002047625 */ /* 0x000fca00078e0205 */
[----:B------:R-:W2:Y:S01]  /*12e0*/  @!P1 LDG.E.EF.U16 R0, [R4.64] ;  /* 0x0000000404009981 */ /* 0x000ea2000c0e1500 */
[----:B------:R-:W-:Y:S01]  /*12f0*/  IMAD.X R9, RZ, RZ, R9, P3 ;  /* 0x000000ffff097224 */ /* 0x000fe200018e0609 */
[----:B------:R-:W-:Y:S02]  /*1300*/  SHF.R.S32.HI R3, RZ, 0x1f, R2 ;  /* 0x0000001fff037819 */ /* 0x000fe40000011402 */
[----:B------:R-:W-:-:S04]  /*1310*/  IADD3 R2, P4, R2, c[0x0][0x1c0], RZ ;  /* 0x0000700002027a10 */ /* 0x000fc80007f9e0ff */
[----:B------:R-:W-:Y:S01]  /*1320*/  IADD3.X R3, R3, c[0x0][0x1c4], RZ, P4, !PT ;  /* 0x0000710003037a10 */ /* 0x000fe200027fe4ff */
[----:B--2---:R-:W-:-:S04]  /*1330*/  IMAD.U32 R0, R0, 0x10000, RZ ;  /* 0x0001000000007824 */ /* 0x004fc800078e00ff */
[----:B------:R-:W-:-:S04]  /*1340*/  FMUL R0, R11, R0 ;  /* 0x000000000b007220 */ /* 0x000fc80000400000 */
[----:B------:R-:W1:Y:S02]  /*1350*/  FRND R6, R0 ;  /* 0x0000000000067307 */ /* 0x000e640000201000 */
[C---:B-1----:R-:W-:Y:S02]  /*1360*/  FSETP.GT.AND P0, PT, R6.reuse, -127, PT ;  /* 0xc2fe00000600780b */ /* 0x042fe40003f04000 */
[----:B------:R-:W-:-:S11]  /*1370*/  FSETP.NAN.AND P2, PT, R6, R6, PT ;  /* 0x000000060600720b */ /* 0x000fd60003f48000 */
[----:B------:R-:W-:-:S04]  /*1380*/  @!P0 FSEL R6, R6, -127, P2 ;  /* 0xc2fe000006068808 */ /* 0x000fc80001000000 */
[----:B------:R-:W1:Y:S01]  /*1390*/  F2I.S16.TRUNC.NTZ R7, R6 ;  /* 0x0000000600077305 */ /* 0x000e62000020e900 */
[C---:B------:R-:W-:Y:S02]  /*13a0*/  FSETP.GEU.AND P2, PT, R6.reuse, 127, PT ;  /* 0x42fe00000600780b */ /* 0x040fe40003f4e000 */
[----:B------:R-:W-:-:S11]  /*13b0*/  FSETP.NAN.AND P0, PT, R6, R6, PT ;  /* 0x000000060600720b */ /* 0x000fd60003f08000 */
[----:B-1----:R-:W-:Y:S02]  /*13c0*/  @P2 SEL R7, R7, 0x7f, P0 ;  /* 0x0000007f07072807 */ /* 0x002fe40000000000 */
[----:B------:R-:W-:-:S03]  /*13d0*/  ISETP.GE.U32.AND P0, PT, R8, 0xbfc, PT ;  /* 0x00000bfc0800780c */ /* 0x000fc60003f06070 */
[----:B------:R1:W-:Y:S01]  /*13e0*/  @!P1 STG.E.U8 [R2.64], R7 ;  /* 0x0000000702009986 */ /* 0x0003e2000c101104 */
[----:B------:R-:W-:-:S13]  /*13f0*/  ISETP.GE.U32.AND.EX P0, PT, R9, RZ, PT, P0 ;  /* 0x000000ff0900720c */ /* 0x000fda0003f06100 */
[----:B-1----:R-:W-:Y:S05]  /*1400*/  @!P0 BRA `(.L_x_2) ;  /* 0xfffffe8000008947 */ /* 0x002fea000383ffff */
[----:B------:R-:W-:Y:S05]  /*1410*/  EXIT ;  /* 0x000000000000794d */ /* 0x000fea0003800000 */
.L_x_3:
[----:B------:R-:W-:-:S00]  /*1420*/  BRA `(.L_x_3) ;  /* 0xfffffff000007947 */ /* 0x000fc0000383ffff */
[----:B------:R-:W-:-:S00]  /*1430*/  NOP ;  /* 0x0000000000007918 */ /* 0x000fc00000000000 */
        /* <DEDUP_REMOVED lines=12> */
.L_x_4:


//--------------------- .nv.global.init           --------------------------
	.section	.nv.global.init,"aw",@progbits
.nv.global.init:
	.type		_$_str,@object
	.size		_$_str,(.L_0 - _$_str)
_$_str:
        /*0000*/ 	.byte	0x5f, 0x5f, 0x43, 0x55, 0x44, 0x41, 0x5f, 0x46, 0x54, 0x5a, 0x00
.L_0:


//--------------------- .nv.shared.triton_red_fused__to_copy_add_amax_amin_clamp_mul_native_layer_norm_reciprocal_12 --------------------------
	.section	.nv.shared.triton_red_fused__to_copy_add_amax_amin_clamp_mul_native_layer_norm_reciprocal_12,"aw",@nobits
	.sectionflags	@""
	.align	16
